	.headerflags	@"EF_CUDA_TEXMODE_UNIFIED EF_CUDA_64BIT_ADDRESS EF_CUDA_ACCELERATORS EF_CUDA_SM90 EF_CUDA_VIRTUAL_SM(EF_CUDA_SM90)"
	.elftype	@"ET_EXEC"


//--------------------- .nv.info                  --------------------------
	.section	.nv.info,"",@"SHT_CUDA_INFO"
	.align	4


	//----- nvinfo : EIATTR_REGCOUNT
	.align		4
        /*0000*/ 	.byte	0x04, 0x2f
        /*0002*/ 	.short	(.L_3 - .L_2)
	.align		4
.L_2:
        /*0004*/ 	.word	index@(triton_poi_fused__native_batch_norm_legit_no_training_relu_83)
        /*0008*/ 	.word	0x00000011


	//----- nvinfo : EIATTR_MIN_STACK_SIZE
	.align		4
.L_3:
        /*000c*/ 	.byte	0x04, 0x12
        /*000e*/ 	.short	(.L_5 - .L_4)
	.align		4
.L_4:
        /*0010*/ 	.word	index@(triton_poi_fused__native_batch_norm_legit_no_training_relu_83)
        /*0014*/ 	.word	0x00000000


	//----- nvinfo : EIATTR_FRAME_SIZE
	.align		4
.L_5:
        /*0018*/ 	.byte	0x04, 0x11
        /*001a*/ 	.short	(.L_7 - .L_6)
	.align		4
.L_6:
        /*001c*/ 	.word	index@(triton_poi_fused__native_batch_norm_legit_no_training_relu_83)
        /*0020*/ 	.word	0x00000000


	//----- nvinfo : EIATTR_MIN_STACK_SIZE
	.align		4
.L_7:
        /*0024*/ 	.byte	0x04, 0x12
        /*0026*/ 	.short	(.L_9 - .L_8)
	.align		4
.L_8:
        /*0028*/ 	.word	index@(triton_poi_fused__native_batch_norm_legit_no_training_relu_83)
        /*002c*/ 	.word	0x00000000
.L_9:


//--------------------- .nv.info.triton_poi_fused__native_batch_norm_legit_no_training_relu_83 --------------------------
	.section	.nv.info.triton_poi_fused__native_batch_norm_legit_no_training_relu_83,"",@"SHT_CUDA_INFO"
	.sectionflags	@""
	.align	4


	//----- nvinfo : EIATTR_CUDA_API_VERSION
	.align		4
        /*0000*/ 	.byte	0x04, 0x37
        /*0002*/ 	.short	(.L_11 - .L_10)
.L_10:
        /*0004*/ 	.word	0x0000007c


	//----- nvinfo : EIATTR_KPARAM_INFO
	.align		4
.L_11:
        /*0008*/ 	.byte	0x04, 0x17
        /*000a*/ 	.short	(.L_13 - .L_12)
.L_12:
        /*000c*/ 	.word	0x00000000
        /*0010*/ 	.short	0x0006
        /*0012*/ 	.short	0x0030
        /*0014*/ 	.byte	0x00, 0xf0, 0x11, 0x00


	//----- nvinfo : EIATTR_KPARAM_INFO
	.align		4
.L_13:
        /*0018*/ 	.byte	0x04, 0x17
        /*001a*/ 	.short	(.L_15 - .L_14)
.L_14:
        /*001c*/ 	.word	0x00000000
        /*0020*/ 	.short	0x0005
        /*0022*/ 	.short	0x0028
        /*0024*/ 	.byte	0x00, 0xf4, 0x21, 0x00


	//----- nvinfo : EIATTR_KPARAM_INFO
	.align		4
.L_15:
        /*0028*/ 	.byte	0x04, 0x17
        /*002a*/ 	.short	(.L_17 - .L_16)
.L_16:
        /*002c*/ 	.word	0x00000000
        /*0030*/ 	.short	0x0004
        /*0032*/ 	.short	0x0020
        /*0034*/ 	.byte	0x00, 0xf4, 0x21, 0x00


	//----- nvinfo : EIATTR_KPARAM_INFO
	.align		4
.L_17:
        /*0038*/ 	.byte	0x04, 0x17
        /*003a*/ 	.short	(.L_19 - .L_18)
.L_18:
        /*003c*/ 	.word	0x00000000
        /*0040*/ 	.short	0x0003
        /*0042*/ 	.short	0x0018
        /*0044*/ 	.byte	0x00, 0xf4, 0x21, 0x00


	//----- nvinfo : EIATTR_KPARAM_INFO
	.align		4
.L_19:
        /*0048*/ 	.byte	0x04, 0x17
        /*004a*/ 	.short	(.L_21 - .L_20)
.L_20:
        /*004c*/ 	.word	0x00000000
        /*0050*/ 	.short	0x0002
        /*0052*/ 	.short	0x0010
        /*0054*/ 	.byte	0x00, 0xf4, 0x21, 0x00


	//----- nvinfo : EIATTR_KPARAM_INFO
	.align		4
.L_21:
        /*0058*/ 	.byte	0x04, 0x17
        /*005a*/ 	.short	(.L_23 - .L_22)
.L_22:
        /*005c*/ 	.word	0x00000000
        /*0060*/ 	.short	0x0001
        /*0062*/ 	.short	0x0008
        /*0064*/ 	.byte	0x00, 0xf4, 0x21, 0x00


	//----- nvinfo : EIATTR_KPARAM_INFO
	.align		4
.L_23:
        /*0068*/ 	.byte	0x04, 0x17
        /*006a*/ 	.short	(.L_25 - .L_24)
.L_24:
        /*006c*/ 	.word	0x00000000
        /*0070*/ 	.short	0x0000
        /*0072*/ 	.short	0x0000
        /*0074*/ 	.byte	0x00, 0xf4, 0x21, 0x00


	//----- nvinfo : EIATTR_SPARSE_MMA_MASK
	.align		4
.L_25:
        /*0078*/ 	.byte	0x03, 0x50
        /*007a*/ 	.short	0x0000


	//----- nvinfo : EIATTR_MAXREG_COUNT
	.align		4
        /*007c*/ 	.byte	0x03, 0x1b
        /*007e*/ 	.short	0x00ff


	//----- nvinfo : EIATTR_EXIT_INSTR_OFFSETS
	.align		4
        /*0080*/ 	.byte	0x04, 0x1c
        /*0082*/ 	.short	(.L_27 - .L_26)


	//   ....[0]....
.L_26:
        /*0084*/ 	.word	0x00000360


	//----- nvinfo : EIATTR_REQNTID
	.align		4
.L_27:
        /*0088*/ 	.byte	0x04, 0x10
        /*008a*/ 	.short	(.L_29 - .L_28)
.L_28:
        /*008c*/ 	.word	0x00000100
        /*0090*/ 	.word	0x00000001
        /*0094*/ 	.word	0x00000001


	//----- nvinfo : EIATTR_CBANK_PARAM_SIZE
	.align		4
.L_29:
        /*0098*/ 	.byte	0x03, 0x19
        /*009a*/ 	.short	0x0034


	//----- nvinfo : EIATTR_PARAM_CBANK
	.align		4
        /*009c*/ 	.byte	0x04, 0x0a
        /*009e*/ 	.short	(.L_31 - .L_30)
	.align		4
.L_30:
        /*00a0*/ 	.word	index@(.nv.constant0.triton_poi_fused__native_batch_norm_legit_no_training_relu_83)
        /*00a4*/ 	.short	0x0210
        /*00a6*/ 	.short	0x0034


	//----- nvinfo : EIATTR_SW_WAR
	.align		4
.L_31:
        /*00a8*/ 	.byte	0x04, 0x36
        /*00aa*/ 	.short	(.L_33 - .L_32)
.L_32:
        /*00ac*/ 	.word	0x00000008
.L_33:


//--------------------- .nv.callgraph             --------------------------
	.section	.nv.callgraph,"",@"SHT_CUDA_CALLGRAPH"
	.align	4
	.sectionentsize	8
	.align		4
        /*0000*/ 	.word	0x00000000
	.align		4
        /*0004*/ 	.word	0xffffffff
	.align		4
        /*0008*/ 	.word	0x00000000
	.align		4
        /*000c*/ 	.word	0xfffffffe
	.align		4
        /*0010*/ 	.word	0x00000000
	.align		4
        /*0014*/ 	.word	0xfffffffd
	.align		4
        /*0018*/ 	.word	0x00000000
	.align		4
        /*001c*/ 	.word	0xfffffffc


//--------------------- .nv.constant4             --------------------------
	.section	.nv.constant4,"a",@progbits
	.align	8
	.align		8
.nv.constant4:
        /*0000*/ 	.dword	_$_str
	.align		8
        /*0008*/ 	.dword	_$_str_$_2


//--------------------- .text.triton_poi_fused__native_batch_norm_legit_no_training_relu_83 --------------------------
	.section	.text.triton_poi_fused__native_batch_norm_legit_no_training_relu_83,"ax",@progbits
	.align	128
        .global         triton_poi_fused__native_batch_norm_legit_no_training_relu_83
        .type           triton_poi_fused__native_batch_norm_legit_no_training_relu_83,@function
        .size           triton_poi_fused__native_batch_norm_legit_no_training_relu_83,(.L_x_1 - triton_poi_fused__native_batch_norm_legit_no_training_relu_83)
        .other          triton_poi_fused__native_batch_norm_legit_no_training_relu_83,@"STO_CUDA_ENTRY STV_DEFAULT"
triton_poi_fused__native_batch_norm_legit_no_training_relu_83:
.text.triton_poi_fused__native_batch_norm_legit_no_training_relu_83:
[----:B------:R-:W-:Y:S01]  /*0000*/  LDC R1, c[0x0][0x28] ;  /* 0x00000a00ff017b82 */ /* 0x000fe20000000800 */
[----:B------:R-:W1:Y:S07]  /*0010*/  S2R R0, SR_TID.X ;  /* 0x0000000000007919 */ /* 0x000e6e0000002100 */
[----:B------:R-:W2:Y:S01]  /*0020*/  LDC.64 R6, c[0x0][0x220] ;  /* 0x00008800ff067b82 */ /* 0x000ea20000000a00 */
[----:B------:R-:W-:Y:S01]  /*0030*/  ULDC.64 UR4, c[0x0][0x208] ;  /* 0x0000820000047ab9 */ /* 0x000fe20000000a00 */
[----:B------:R-:W3:Y:S06]  /*0040*/  S2R R5, SR_CTAID.X ;  /* 0x0000000000057919 */ /* 0x000eec0000002500 */
[----:B------:R-:W4:Y:S08]  /*0050*/  LDC.64 R8, c[0x0][0x228] ;  /* 0x00008a00ff087b82 */ /* 0x000f300000000a00 */
[----:B------:R-:W5:Y:S01]  /*0060*/  LDC.64 R10, c[0x0][0x230] ;  /* 0x00008c00ff0a7b82 */ /* 0x000f620000000a00 */
[----:B-1----:R-:W-:-:S02]  /*0070*/  SHF.L.U32 R0, R0, 0x1, RZ ;  /* 0x0000000100007819 */ /* 0x002fc400000006ff */
[----:B---3--:R-:W-:Y:S02]  /*0080*/  SHF.R.S32.HI R3, RZ, 0x16, R5 ;  /* 0x00000016ff037819 */ /* 0x008fe40000011405 */
[----:B------:R-:W-:Y:S02]  /*0090*/  LOP3.LUT R0, R0, 0x1fe, RZ, 0xc0, !PT ;  /* 0x000001fe00007812 */ /* 0x000fe400078ec0ff */
[----:B------:R-:W-:Y:S02]  /*00a0*/  SGXT R3, R3, 0x1 ;  /* 0x000000010303781a */ /* 0x000fe40000000200 */
[----:B------:R-:W-:-:S04]  /*00b0*/  LEA R0, R5, R0, 0x9 ;  /* 0x0000000005007211 */ /* 0x000fc800078e48ff */
[----:B------:R-:W-:-:S04]  /*00c0*/  LEA.HI R3, R3, R0, RZ, 0x4 ;  /* 0x0000000003037211 */ /* 0x000fc800078f20ff */
[----:B------:R-:W-:-:S05]  /*00d0*/  SHF.R.S32.HI R3, RZ, 0x4, R3 ;  /* 0x00000004ff037819 */ /* 0x000fca0000011403 */
[----:B------:R-:W-:-:S05]  /*00e0*/  IMAD.HI R2, R3, 0x6bca1af3, RZ ;  /* 0x6bca1af303027827 */ /* 0x000fca00078e02ff */
[----:B------:R-:W-:-:S04]  /*00f0*/  SHF.R.U32.HI R5, RZ, 0x1f, R2 ;  /* 0x0000001fff057819 */ /* 0x000fc80000011602 */
[----:B------:R-:W-:Y:S02]  /*0100*/  LEA.HI.SX32 R2, R2, R5, 0x17 ;  /* 0x0000000502027211 */ /* 0x000fe400078fbaff */
[----:B------:R-:W1:Y:S03]  /*0110*/  LDC.64 R4, c[0x0][0x218] ;  /* 0x00008600ff047b82 */ /* 0x000e660000000a00 */
[----:B------:R-:W-:-:S04]  /*0120*/  IMAD R13, R2, -0x4c0, R3 ;  /* 0xfffffb40020d7824 */ /* 0x000fc800078e0203 */
[C---:B--2---:R-:W-:Y:S01]  /*0130*/  IMAD.WIDE R6, R13.reuse, 0x4, R6 ;  /* 0x000000040d067825 */ /* 0x044fe200078e0206 */
[----:B------:R-:W2:Y:S05]  /*0140*/  LDC.64 R2, c[0x0][0x210] ;  /* 0x00008400ff027b82 */ /* 0x000eaa0000000a00 */
[----:B------:R-:W3:Y:S01]  /*0150*/  LDG.E.EL R6, desc[UR4][R6.64] ;  /* 0x0000000406067981 */ /* 0x000ee2000c2e1900 */
[----:B----4-:R-:W-:-:S04]  /*0160*/  IMAD.WIDE R8, R13, 0x4, R8 ;  /* 0x000000040d087825 */ /* 0x010fc800078e0208 */
[C---:B-----5:R-:W-:Y:S02]  /*0170*/  IMAD.WIDE R10, R13.reuse, 0x4, R10 ;  /* 0x000000040d0a7825 */ /* 0x060fe400078e020a */
[----:B------:R-:W4:Y:S02]  /*0180*/  LDG.E.EL R8, desc[UR4][R8.64] ;  /* 0x0000000408087981 */ /* 0x000f24000c2e1900 */
[----:B-1----:R-:W-:Y:S02]  /*0190*/  IMAD.WIDE R4, R13, 0x4, R4 ;  /* 0x000000040d047825 */ /* 0x002fe400078e0204 */
[----:B------:R-:W4:Y:S04]  /*01a0*/  LDG.E.EL R11, desc[UR4][R10.64] ;  /* 0x000000040a0b7981 */ /* 0x000f28000c2e1900 */
[----:B------:R1:W5:Y:S01]  /*01b0*/  LDG.E.EL R12, desc[UR4][R4.64] ;  /* 0x00000004040c7981 */ /* 0x000362000c2e1900 */
[----:B--2---:R-:W-:-:S06]  /*01c0*/  IMAD.WIDE R2, R0, 0x4, R2 ;  /* 0x0000000400027825 */ /* 0x004fcc00078e0202 */
[----:B------:R-:W5:Y:S01]  /*01d0*/  LDG.E.64 R2, desc[UR4][R2.64] ;  /* 0x0000000402027981 */ /* 0x000f62000c1e1b00 */
[----:B------:R-:W-:Y:S01]  /*01e0*/  HFMA2.MMA R14, -RZ, RZ, 1.625, 0 ;  /* 0x3e800000ff0e7435 */ /* 0x000fe200000001ff */
[----:B-1----:R-:W1:Y:S02]  /*01f0*/  LDC.64 R4, c[0x0][0x238] ;  /* 0x00008e00ff047b82 */ /* 0x002e640000000a00 */
[----:B-1----:R-:W-:-:S04]  /*0200*/  IMAD.WIDE R4, R0, 0x4, R4 ;  /* 0x0000000400047825 */ /* 0x002fc800078e0204 */
[----:B---3--:R-:W-:-:S04]  /*0210*/  FADD R6, R6, 9.9999997473787516356e-06 ;  /* 0x3727c5ac06067421 */ /* 0x008fc80000000000 */
[----:B------:R-:W1:Y:S02]  /*0220*/  MUFU.SQRT R7, R6 ;  /* 0x0000000600077308 */ /* 0x000e640000002000 */
[C---:B-1----:R-:W-:Y:S02]  /*0230*/  FSETP.GT.AND P0, PT, R7.reuse, 8.50705917302346158658e+37, PT ;  /* 0x7e8000000700780b */ /* 0x042fe40003f04000 */
[----:B------:R-:W-:-:S11]  /*0240*/  FSETP.GEU.AND P1, PT, R7, 1.175494350822287508e-38, PT ;  /* 0x008000000700780b */ /* 0x000fd60003f2e000 */
[----:B------:R-:W-:-:S04]  /*0250*/  @P0 FMUL R7, R7, 0.25 ;  /* 0x3e80000007070820 */ /* 0x000fc80000400000 */
[----:B------:R-:W-:-:S06]  /*0260*/  @!P1 FMUL R7, R7, 16777216 ;  /* 0x4b80000007079820 */ /* 0x000fcc0000400000 */
[----:B------:R-:W1:Y:S01]  /*0270*/  MUFU.RCP R7, R7 ;  /* 0x0000000700077308 */ /* 0x000e620000001000 */
[----:B------:R-:W-:Y:S01]  /*0280*/  FSEL R14, R14, 1, P0 ;  /* 0x3f8000000e0e7808 */ /* 0x000fe20000000000 */
[----:B-----5:R-:W-:-:S04]  /*0290*/  FADD R2, R2, -R12 ;  /* 0x8000000c02027221 */ /* 0x020fc80000000000 */
[----:B------:R-:W-:Y:S01]  /*02a0*/  @!P1 FMUL R14, R14, 16777216 ;  /* 0x4b8000000e0e9820 */ /* 0x000fe20000400000 */
[----:B------:R-:W-:-:S03]  /*02b0*/  FADD R3, R3, -R12 ;  /* 0x8000000c03037221 */ /* 0x000fc60000000000 */
[----:B-1----:R-:W-:-:S04]  /*02c0*/  FMUL R14, R7, R14 ;  /* 0x0000000e070e7220 */ /* 0x002fc80000400000 */
[-C--:B------:R-:W-:Y:S01]  /*02d0*/  FMUL R2, R2, R14.reuse ;  /* 0x0000000e02027220 */ /* 0x080fe20000400000 */
[----:B------:R-:W-:-:S03]  /*02e0*/  FMUL R14, R3, R14 ;  /* 0x0000000e030e7220 */ /* 0x000fc60000400000 */
[C-C-:B----4-:R-:W-:Y:S01]  /*02f0*/  FFMA R2, R8.reuse, R2, R11.reuse ;  /* 0x0000000208027223 */ /* 0x150fe2000000000b */
[----:B------:R-:W-:-:S04]  /*0300*/  FFMA R14, R8, R14, R11 ;  /* 0x0000000e080e7223 */ /* 0x000fc8000000000b */
[----:B------:R-:W-:Y:S02]  /*0310*/  FSETP.GEU.AND P0, PT, R2, RZ, PT ;  /* 0x000000ff0200720b */ /* 0x000fe40003f0e000 */
[----:B------:R-:W-:Y:S02]  /*0320*/  FSETP.GEU.AND P1, PT, R14, RZ, PT ;  /* 0x000000ff0e00720b */ /* 0x000fe40003f2e000 */
[----:B------:R-:W-:Y:S02]  /*0330*/  FSEL R2, R2, RZ, P0 ;  /* 0x000000ff02027208 */ /* 0x000fe40000000000 */
[----:B------:R-:W-:-:S05]  /*0340*/  FSEL R3, R14, RZ, P1 ;  /* 0x000000ff0e037208 */ /* 0x000fca0000800000 */
[----:B------:R-:W-:Y:S01]  /*0350*/  STG.E.64 desc[UR4][R4.64], R2 ;  /* 0x0000000204007986 */ /* 0x000fe2000c101b04 */
[----:B------:R-:W-:Y:S05]  /*0360*/  EXIT ;  /* 0x000000000000794d */ /* 0x000fea0003800000 */
.L_x_0:
[----:B------:R-:W-:-:S00]  /*0370*/  BRA `(.L_x_0) ;  /* 0xfffffffc00fc7947 */ /* 0x000fc0000383ffff */
[----:B------:R-:W-:-:S00]  /*0380*/  NOP ;  /* 0x0000000000007918 */ /* 0x000fc00000000000 */
[----:B------:R-:W-:-:S00]  /*0390*/  NOP ;  /* 0x0000000000007918 */ /* 0x000fc00000000000 */
[----:B------:R-:W-:-:S00]  /*03a0*/  NOP ;  /* 0x0000000000007918 */ /* 0x000fc00000000000 */
[----:B------:R-:W-:-:S00]  /*03b0*/  NOP ;  /* 0x0000000000007918 */ /* 0x000fc00000000000 */
[----:B------:R-:W-:-:S00]  /*03c0*/  NOP ;  /* 0x0000000000007918 */ /* 0x000fc00000000000 */
[----:B------:R-:W-:-:S00]  /*03d0*/  NOP ;  /* 0x0000000000007918 */ /* 0x000fc00000000000 */
[----:B------:R-:W-:-:S00]  /*03e0*/  NOP ;  /* 0x0000000000007918 */ /* 0x000fc00000000000 */
[----:B------:R-:W-:-:S00]  /*03f0*/  NOP ;  /* 0x0000000000007918 */ /* 0x000fc00000000000 */
.L_x_1:


//--------------------- .nv.global.init           --------------------------
	.section	.nv.global.init,"aw",@progbits
.nv.global.init:
	.type		_$_str,@object
	.size		_$_str,(_$_str_$_2 - _$_str)
_$_str:
        /*0000*/ 	.byte	0x5f, 0x5f, 0x43, 0x55, 0x44, 0x41, 0x5f, 0x46, 0x54, 0x5a, 0x00
	.type		_$_str_$_2,@object
	.size		_$_str_$_2,(.L_1 - _$_str_$_2)
_$_str_$_2:
        /*000b*/ 	.byte	0x5f, 0x5f, 0x43, 0x55, 0x44, 0x41, 0x5f, 0x50, 0x52, 0x45, 0x43, 0x5f, 0x53, 0x51, 0x52, 0x54
        /*001b*/ 	.byte	0x00
.L_1:


//--------------------- .nv.constant0.triton_poi_fused__native_batch_norm_legit_no_training_relu_83 --------------------------
	.section	.nv.constant0.triton_poi_fused__native_batch_norm_legit_no_training_relu_83,"a",@progbits
	.sectionflags	@""
	.align	4
.nv.constant0.triton_poi_fused__native_batch_norm_legit_no_training_relu_83:
	.zero		580
